//
// Generated by NVIDIA NVVM Compiler
//
// Compiler Build ID: CL-36424714
// Cuda compilation tools, release 13.0, V13.0.88
// Based on NVVM 20.0.0
//

.version 9.0
.target sm_100
.address_size 64

	// .globl	_Z11scan_coarsePiS_iS_S_S_
// _ZZ11scan_coarsePiS_iS_S_S_E3bid has been demoted
// _ZZ11scan_coarsePiS_iS_S_S_E11smem_buffer has been demoted
// _ZZ11scan_coarsePiS_iS_S_S_E13scan_buffer_1 has been demoted
// _ZZ11scan_coarsePiS_iS_S_S_E13scan_buffer_2 has been demoted
// _ZZ11scan_coarsePiS_iS_S_S_E12prevblocksum has been demoted

.visible .entry _Z11scan_coarsePiS_iS_S_S_(
	.param .u64 .ptr .align 1 _Z11scan_coarsePiS_iS_S_S__param_0,
	.param .u64 .ptr .align 1 _Z11scan_coarsePiS_iS_S_S__param_1,
	.param .u32 _Z11scan_coarsePiS_iS_S_S__param_2,
	.param .u64 .ptr .align 1 _Z11scan_coarsePiS_iS_S_S__param_3,
	.param .u64 .ptr .align 1 _Z11scan_coarsePiS_iS_S_S__param_4,
	.param .u64 .ptr .align 1 _Z11scan_coarsePiS_iS_S_S__param_5
)
{
	.reg .pred 	%p<29>;
	.reg .b32 	%r<168>;
	.reg .b64 	%rd<50>;
	// demoted variable
	.shared .align 4 .u32 _ZZ11scan_coarsePiS_iS_S_S_E3bid;
	// demoted variable
	.shared .align 4 .b8 _ZZ11scan_coarsePiS_iS_S_S_E11smem_buffer[4096];
	// demoted variable
	.shared .align 4 .b8 _ZZ11scan_coarsePiS_iS_S_S_E13scan_buffer_1[512];
	// demoted variable
	.shared .align 4 .b8 _ZZ11scan_coarsePiS_iS_S_S_E13scan_buffer_2[512];
	// demoted variable
	.shared .align 4 .u32 _ZZ11scan_coarsePiS_iS_S_S_E12prevblocksum;
	ld.param.u64 	%rd7, [_Z11scan_coarsePiS_iS_S_S__param_0];
	ld.param.u64 	%rd8, [_Z11scan_coarsePiS_iS_S_S__param_1];
	ld.param.u32 	%r54, [_Z11scan_coarsePiS_iS_S_S__param_2];
	ld.param.u64 	%rd5, [_Z11scan_coarsePiS_iS_S_S__param_3];
	ld.param.u64 	%rd9, [_Z11scan_coarsePiS_iS_S_S__param_4];
	ld.param.u64 	%rd6, [_Z11scan_coarsePiS_iS_S_S__param_5];
	cvta.to.global.u64 	%rd1, %rd7;
	cvta.to.global.u64 	%rd2, %rd8;
	cvta.to.global.u64 	%rd3, %rd9;
	mov.u32 	%r1, %tid.x;
	setp.ne.s32 	%p1, %r1, 0;
	@%p1 bra 	$L__BB0_2;
	cvta.to.global.u64 	%rd10, %rd6;
	atom.global.add.u32 	%r55, [%rd10], 1;
	st.shared.u32 	[_ZZ11scan_coarsePiS_iS_S_S_E3bid], %r55;
$L__BB0_2:
	bar.sync 	0;
	ld.shared.u32 	%r56, [_ZZ11scan_coarsePiS_iS_S_S_E3bid];
	or.b32  	%r57, %r1, %r56;
	setp.ne.s32 	%p2, %r57, 0;
	@%p2 bra 	$L__BB0_4;
	atom.global.add.u32 	%r58, [%rd3], 1;
$L__BB0_4:
	mov.u32 	%r60, %ntid.x;
	shl.b32 	%r3, %r60, 3;
	mad.lo.s32 	%r4, %r3, %r56, %r1;
	setp.ge.u32 	%p3, %r4, %r54;
	mov.b32 	%r153, 0;
	@%p3 bra 	$L__BB0_6;
	mul.wide.u32 	%rd11, %r4, 4;
	add.s64 	%rd12, %rd1, %rd11;
	ld.global.u32 	%r153, [%rd12];
$L__BB0_6:
	shl.b32 	%r62, %r1, 2;
	mov.u32 	%r63, _ZZ11scan_coarsePiS_iS_S_S_E11smem_buffer;
	add.s32 	%r7, %r63, %r62;
	st.shared.u32 	[%r7], %r153;
	add.s32 	%r8, %r4, 128;
	setp.ge.u32 	%p4, %r8, %r54;
	mov.b32 	%r154, 0;
	@%p4 bra 	$L__BB0_8;
	mul.wide.u32 	%rd13, %r8, 4;
	add.s64 	%rd14, %rd1, %rd13;
	ld.global.u32 	%r154, [%rd14];
$L__BB0_8:
	st.shared.u32 	[%r7+512], %r154;
	add.s32 	%r11, %r4, 256;
	setp.ge.u32 	%p5, %r11, %r54;
	mov.b32 	%r155, 0;
	@%p5 bra 	$L__BB0_10;
	mul.wide.u32 	%rd15, %r11, 4;
	add.s64 	%rd16, %rd1, %rd15;
	ld.global.u32 	%r155, [%rd16];
$L__BB0_10:
	st.shared.u32 	[%r7+1024], %r155;
	add.s32 	%r14, %r4, 384;
	setp.ge.u32 	%p6, %r14, %r54;
	mov.b32 	%r156, 0;
	@%p6 bra 	$L__BB0_12;
	mul.wide.u32 	%rd17, %r14, 4;
	add.s64 	%rd18, %rd1, %rd17;
	ld.global.u32 	%r156, [%rd18];
$L__BB0_12:
	st.shared.u32 	[%r7+1536], %r156;
	add.s32 	%r17, %r4, 512;
	setp.ge.u32 	%p7, %r17, %r54;
	mov.b32 	%r157, 0;
	@%p7 bra 	$L__BB0_14;
	mul.wide.u32 	%rd19, %r17, 4;
	add.s64 	%rd20, %rd1, %rd19;
	ld.global.u32 	%r157, [%rd20];
$L__BB0_14:
	st.shared.u32 	[%r7+2048], %r157;
	add.s32 	%r20, %r4, 640;
	setp.ge.u32 	%p8, %r20, %r54;
	mov.b32 	%r158, 0;
	@%p8 bra 	$L__BB0_16;
	mul.wide.u32 	%rd21, %r20, 4;
	add.s64 	%rd22, %rd1, %rd21;
	ld.global.u32 	%r158, [%rd22];
$L__BB0_16:
	st.shared.u32 	[%r7+2560], %r158;
	add.s32 	%r23, %r4, 768;
	setp.ge.u32 	%p9, %r23, %r54;
	mov.b32 	%r159, 0;
	@%p9 bra 	$L__BB0_18;
	mul.wide.u32 	%rd23, %r23, 4;
	add.s64 	%rd24, %rd1, %rd23;
	ld.global.u32 	%r159, [%rd24];
$L__BB0_18:
	st.shared.u32 	[%r7+3072], %r159;
	add.s32 	%r26, %r4, 896;
	setp.ge.u32 	%p10, %r26, %r54;
	mov.b32 	%r160, 0;
	@%p10 bra 	$L__BB0_20;
	mul.wide.u32 	%rd25, %r26, 4;
	add.s64 	%rd26, %rd1, %rd25;
	ld.global.u32 	%r160, [%rd26];
$L__BB0_20:
	setp.eq.s32 	%p11, %r1, 0;
	st.shared.u32 	[%r7+3584], %r160;
	bar.sync 	0;
	mad.lo.s32 	%r29, %r1, 28, %r7;
	ld.shared.u32 	%r70, [%r29];
	ld.shared.u32 	%r71, [%r29+4];
	add.s32 	%r72, %r71, %r70;
	st.shared.u32 	[%r29+4], %r72;
	ld.shared.u32 	%r73, [%r29+8];
	add.s32 	%r74, %r73, %r72;
	st.shared.u32 	[%r29+8], %r74;
	ld.shared.u32 	%r75, [%r29+12];
	add.s32 	%r76, %r75, %r74;
	st.shared.u32 	[%r29+12], %r76;
	ld.shared.u32 	%r77, [%r29+16];
	add.s32 	%r78, %r77, %r76;
	st.shared.u32 	[%r29+16], %r78;
	ld.shared.u32 	%r79, [%r29+20];
	add.s32 	%r80, %r79, %r78;
	st.shared.u32 	[%r29+20], %r80;
	ld.shared.u32 	%r81, [%r29+24];
	add.s32 	%r82, %r81, %r80;
	st.shared.u32 	[%r29+24], %r82;
	ld.shared.u32 	%r83, [%r29+28];
	add.s32 	%r84, %r83, %r82;
	st.shared.u32 	[%r29+28], %r84;
	mov.u32 	%r86, _ZZ11scan_coarsePiS_iS_S_S_E13scan_buffer_1;
	add.s32 	%r30, %r86, %r62;
	st.shared.u32 	[%r30], %r84;
	bar.sync 	0;
	@%p11 bra 	$L__BB0_22;
	ld.shared.u32 	%r87, [%r30];
	ld.shared.u32 	%r88, [%r30+-4];
	add.s32 	%r161, %r88, %r87;
	bra.uni 	$L__BB0_23;
$L__BB0_22:
	ld.shared.u32 	%r161, [_ZZ11scan_coarsePiS_iS_S_S_E13scan_buffer_1];
$L__BB0_23:
	mov.u32 	%r90, _ZZ11scan_coarsePiS_iS_S_S_E13scan_buffer_2;
	add.s32 	%r34, %r90, %r62;
	st.shared.u32 	[%r34], %r161;
	bar.sync 	0;
	setp.lt.u32 	%p12, %r1, 2;
	@%p12 bra 	$L__BB0_25;
	ld.shared.u32 	%r91, [%r34];
	ld.shared.u32 	%r92, [%r34+-8];
	add.s32 	%r162, %r92, %r91;
	bra.uni 	$L__BB0_26;
$L__BB0_25:
	ld.shared.u32 	%r162, [%r34];
$L__BB0_26:
	st.shared.u32 	[%r30], %r162;
	bar.sync 	0;
	setp.lt.u32 	%p13, %r1, 4;
	@%p13 bra 	$L__BB0_28;
	ld.shared.u32 	%r93, [%r30];
	ld.shared.u32 	%r94, [%r30+-16];
	add.s32 	%r163, %r94, %r93;
	bra.uni 	$L__BB0_29;
$L__BB0_28:
	ld.shared.u32 	%r163, [%r30];
$L__BB0_29:
	st.shared.u32 	[%r34], %r163;
	bar.sync 	0;
	setp.lt.u32 	%p14, %r1, 8;
	@%p14 bra 	$L__BB0_31;
	ld.shared.u32 	%r95, [%r34];
	ld.shared.u32 	%r96, [%r34+-32];
	add.s32 	%r164, %r96, %r95;
	bra.uni 	$L__BB0_32;
$L__BB0_31:
	ld.shared.u32 	%r164, [%r34];
$L__BB0_32:
	st.shared.u32 	[%r30], %r164;
	bar.sync 	0;
	setp.lt.u32 	%p15, %r1, 16;
	@%p15 bra 	$L__BB0_34;
	ld.shared.u32 	%r97, [%r30];
	ld.shared.u32 	%r98, [%r30+-64];
	add.s32 	%r165, %r98, %r97;
	bra.uni 	$L__BB0_35;
$L__BB0_34:
	ld.shared.u32 	%r165, [%r30];
$L__BB0_35:
	st.shared.u32 	[%r34], %r165;
	bar.sync 	0;
	setp.lt.u32 	%p16, %r1, 32;
	@%p16 bra 	$L__BB0_37;
	ld.shared.u32 	%r99, [%r34];
	ld.shared.u32 	%r100, [%r34+-128];
	add.s32 	%r166, %r100, %r99;
	bra.uni 	$L__BB0_38;
$L__BB0_37:
	ld.shared.u32 	%r166, [%r34];
$L__BB0_38:
	st.shared.u32 	[%r30], %r166;
	bar.sync 	0;
	setp.lt.u32 	%p17, %r1, 64;
	@%p17 bra 	$L__BB0_40;
	ld.shared.u32 	%r101, [%r30];
	ld.shared.u32 	%r102, [%r30+-256];
	add.s32 	%r167, %r102, %r101;
	bra.uni 	$L__BB0_41;
$L__BB0_40:
	ld.shared.u32 	%r167, [%r30];
$L__BB0_41:
	setp.eq.s32 	%p18, %r1, 0;
	st.shared.u32 	[%r34], %r167;
	bar.sync 	0;
	@%p18 bra 	$L__BB0_43;
	ld.shared.u32 	%r103, [%r34+-4];
	ld.shared.u32 	%r104, [%r29];
	add.s32 	%r105, %r104, %r103;
	st.shared.u32 	[%r29], %r105;
	ld.shared.u32 	%r106, [%r29+4];
	add.s32 	%r107, %r106, %r103;
	st.shared.u32 	[%r29+4], %r107;
	ld.shared.u32 	%r108, [%r29+8];
	add.s32 	%r109, %r108, %r103;
	st.shared.u32 	[%r29+8], %r109;
	ld.shared.u32 	%r110, [%r29+12];
	add.s32 	%r111, %r110, %r103;
	st.shared.u32 	[%r29+12], %r111;
	ld.shared.u32 	%r112, [%r29+16];
	add.s32 	%r113, %r112, %r103;
	st.shared.u32 	[%r29+16], %r113;
	ld.shared.u32 	%r114, [%r29+20];
	add.s32 	%r115, %r114, %r103;
	st.shared.u32 	[%r29+20], %r115;
	ld.shared.u32 	%r116, [%r29+24];
	add.s32 	%r117, %r116, %r103;
	st.shared.u32 	[%r29+24], %r117;
	ld.shared.u32 	%r118, [%r29+28];
	add.s32 	%r119, %r118, %r103;
	st.shared.u32 	[%r29+28], %r119;
$L__BB0_43:
	setp.ne.s32 	%p19, %r1, 0;
	bar.sync 	0;
	@%p19 bra 	$L__BB0_47;
	shl.b32 	%r120, %r3, 2;
	add.s32 	%r122, %r120, %r63;
	ld.shared.u32 	%r53, [%r122+-4];
	mul.wide.u32 	%rd27, %r56, 4;
	add.s64 	%rd4, %rd3, %rd27;
$L__BB0_45:
	atom.global.or.b32 	%r123, [%rd4], 0;
	setp.eq.s32 	%p20, %r123, 0;
	@%p20 bra 	$L__BB0_45;
	cvta.to.global.u64 	%rd28, %rd5;
	add.s64 	%rd30, %rd28, %rd27;
	ld.global.u32 	%r124, [%rd30];
	st.shared.u32 	[_ZZ11scan_coarsePiS_iS_S_S_E12prevblocksum], %r124;
	add.s32 	%r125, %r124, %r53;
	add.s32 	%r126, %r56, 1;
	mul.wide.u32 	%rd31, %r126, 4;
	add.s64 	%rd32, %rd28, %rd31;
	st.global.u32 	[%rd32], %r125;
	membar.gl;
	add.s64 	%rd33, %rd3, %rd31;
	atom.global.add.u32 	%r127, [%rd33], 1;
$L__BB0_47:
	setp.ge.u32 	%p21, %r4, %r54;
	bar.sync 	0;
	ld.shared.u32 	%r128, [_ZZ11scan_coarsePiS_iS_S_S_E12prevblocksum];
	ld.shared.u32 	%r129, [%r29];
	add.s32 	%r130, %r129, %r128;
	st.shared.u32 	[%r29], %r130;
	ld.shared.u32 	%r131, [%r29+4];
	add.s32 	%r132, %r131, %r128;
	st.shared.u32 	[%r29+4], %r132;
	ld.shared.u32 	%r133, [%r29+8];
	add.s32 	%r134, %r133, %r128;
	st.shared.u32 	[%r29+8], %r134;
	ld.shared.u32 	%r135, [%r29+12];
	add.s32 	%r136, %r135, %r128;
	st.shared.u32 	[%r29+12], %r136;
	ld.shared.u32 	%r137, [%r29+16];
	add.s32 	%r138, %r137, %r128;
	st.shared.u32 	[%r29+16], %r138;
	ld.shared.u32 	%r139, [%r29+20];
	add.s32 	%r140, %r139, %r128;
	st.shared.u32 	[%r29+20], %r140;
	ld.shared.u32 	%r141, [%r29+24];
	add.s32 	%r142, %r141, %r128;
	st.shared.u32 	[%r29+24], %r142;
	ld.shared.u32 	%r143, [%r29+28];
	add.s32 	%r144, %r143, %r128;
	st.shared.u32 	[%r29+28], %r144;
	bar.sync 	0;
	@%p21 bra 	$L__BB0_49;
	ld.shared.u32 	%r145, [%r7];
	mul.wide.u32 	%rd34, %r4, 4;
	add.s64 	%rd35, %rd2, %rd34;
	st.global.u32 	[%rd35], %r145;
$L__BB0_49:
	setp.ge.u32 	%p22, %r8, %r54;
	@%p22 bra 	$L__BB0_51;
	ld.shared.u32 	%r146, [%r7+512];
	mul.wide.u32 	%rd36, %r8, 4;
	add.s64 	%rd37, %rd2, %rd36;
	st.global.u32 	[%rd37], %r146;
$L__BB0_51:
	setp.ge.u32 	%p23, %r11, %r54;
	@%p23 bra 	$L__BB0_53;
	ld.shared.u32 	%r147, [%r7+1024];
	mul.wide.u32 	%rd38, %r11, 4;
	add.s64 	%rd39, %rd2, %rd38;
	st.global.u32 	[%rd39], %r147;
$L__BB0_53:
	setp.ge.u32 	%p24, %r14, %r54;
	@%p24 bra 	$L__BB0_55;
	ld.shared.u32 	%r148, [%r7+1536];
	mul.wide.u32 	%rd40, %r14, 4;
	add.s64 	%rd41, %rd2, %rd40;
	st.global.u32 	[%rd41], %r148;
$L__BB0_55:
	setp.ge.u32 	%p25, %r17, %r54;
	@%p25 bra 	$L__BB0_57;
	ld.shared.u32 	%r149, [%r7+2048];
	mul.wide.u32 	%rd42, %r17, 4;
	add.s64 	%rd43, %rd2, %rd42;
	st.global.u32 	[%rd43], %r149;
$L__BB0_57:
	setp.ge.u32 	%p26, %r20, %r54;
	@%p26 bra 	$L__BB0_59;
	ld.shared.u32 	%r150, [%r7+2560];
	mul.wide.u32 	%rd44, %r20, 4;
	add.s64 	%rd45, %rd2, %rd44;
	st.global.u32 	[%rd45], %r150;
$L__BB0_59:
	setp.ge.u32 	%p27, %r23, %r54;
	@%p27 bra 	$L__BB0_61;
	ld.shared.u32 	%r151, [%r7+3072];
	mul.wide.u32 	%rd46, %r23, 4;
	add.s64 	%rd47, %rd2, %rd46;
	st.global.u32 	[%rd47], %r151;
$L__BB0_61:
	setp.ge.u32 	%p28, %r26, %r54;
	@%p28 bra 	$L__BB0_63;
	ld.shared.u32 	%r152, [%r7+3584];
	mul.wide.u32 	%rd48, %r26, 4;
	add.s64 	%rd49, %rd2, %rd48;
	st.global.u32 	[%rd49], %r152;
$L__BB0_63:
	ret;

}


// ===== COMPILED SASS (sm_100) =====

	.target	sm_100

	.elftype	@"ET_EXEC"


//--------------------- .note.nv.tkinfo           --------------------------
	.section	.note.nv.tkinfo,"",@"SHT_NOTE"
	.sectionflags	@"SHF_NOTE_NV_TKINFO"
	.tkinfo
        /*0018*/ 	.word	0x00000002
        /*0030*/ 	.string	""
        /*0030*/ 	.string	"ptxas"
        /*0030*/ 	.string	"Cuda compilation tools, release 13.0, V13.0.88"
        /*0030*/ 	.string	"Build cuda_13.0.r13.0/compiler.36424714_0"
        /*0030*/ 	.string	"-arch sm_100 -m 64 "



//--------------------- .note.nv.cuinfo           --------------------------
	.section	.note.nv.cuinfo,"",@"SHT_NOTE"
	.sectionflags	@"SHF_NOTE_NV_CUINFO"
        /*0018*/ 	.short	0x0002
        /*001a*/ 	.short	0x0064
        /*001c*/ 	.short	0x0082
	.zero		2


//--------------------- .nv.info                  --------------------------
	.section	.nv.info,"",@"SHT_CUDA_INFO"
	.align	4


	//----- nvinfo : EIATTR_REGCOUNT
	.align		4
        /*0000*/ 	.byte	0x04, 0x2f
        /*0002*/ 	.short	(.L_1 - .L_0)
	.align		4
.L_0:
        /*0004*/ 	.word	index@(_Z11scan_coarsePiS_iS_S_S_)
        /*0008*/ 	.word	0x00000022


	//----- nvinfo : EIATTR_FRAME_SIZE
	.align		4
.L_1:
        /*000c*/ 	.byte	0x04, 0x11
        /*000e*/ 	.short	(.L_3 - .L_2)
	.align		4
.L_2:
        /*0010*/ 	.word	index@(_Z11scan_coarsePiS_iS_S_S_)
        /*0014*/ 	.word	0x00000000


	//----- nvinfo : EIATTR_MIN_STACK_SIZE
	.align		4
.L_3:
        /*0018*/ 	.byte	0x04, 0x12
        /*001a*/ 	.short	(.L_5 - .L_4)
	.align		4
.L_4:
        /*001c*/ 	.word	index@(_Z11scan_coarsePiS_iS_S_S_)
        /*0020*/ 	.word	0x00000000
.L_5:


//--------------------- .nv.compat                --------------------------
	.section	.nv.compat,"",@"SHT_CUDA_COMPAT_INFO"
	.align	4
        /*0000*/ 	.byte	0x02, 0x09, 0x00, 0x00, 0x02, 0x02, 0x01, 0x00, 0x02, 0x05, 0x05, 0x00, 0x03, 0x07, 0x01, 0x01
        /*0010*/ 	.byte	0x02, 0x03, 0x00, 0x00, 0x02, 0x06, 0x01, 0x00, 0x04, 0x0b, 0x08, 0x00, 0x09, 0x00, 0x00, 0x00
        /*0020*/ 	.byte	0x00, 0x00, 0x00, 0x00


//--------------------- .nv.info._Z11scan_coarsePiS_iS_S_S_ --------------------------
	.section	.nv.info._Z11scan_coarsePiS_iS_S_S_,"",@"SHT_CUDA_INFO"
	.sectionflags	@""
	.align	4


	//----- nvinfo : EIATTR_CUDA_API_VERSION
	.align		4
        /*0000*/ 	.byte	0x04, 0x37
        /*0002*/ 	.short	(.L_7 - .L_6)
.L_6:
        /*0004*/ 	.word	0x00000082


	//----- nvinfo : EIATTR_KPARAM_INFO
	.align		4
.L_7:
        /*0008*/ 	.byte	0x04, 0x17
        /*000a*/ 	.short	(.L_9 - .L_8)
.L_8:
        /*000c*/ 	.word	0x00000000
        /*0010*/ 	.short	0x0005
        /*0012*/ 	.short	0x0028
        /*0014*/ 	.byte	0x00, 0xf5, 0x21, 0x00


	//----- nvinfo : EIATTR_KPARAM_INFO
	.align		4
.L_9:
        /*0018*/ 	.byte	0x04, 0x17
        /*001a*/ 	.short	(.L_11 - .L_10)
.L_10:
        /*001c*/ 	.word	0x00000000
        /*0020*/ 	.short	0x0004
        /*0022*/ 	.short	0x0020
        /*0024*/ 	.byte	0x00, 0xf5, 0x21, 0x00


	//----- nvinfo : EIATTR_KPARAM_INFO
	.align		4
.L_11:
        /*0028*/ 	.byte	0x04, 0x17
        /*002a*/ 	.short	(.L_13 - .L_12)
.L_12:
        /*002c*/ 	.word	0x00000000
        /*0030*/ 	.short	0x0003
        /*0032*/ 	.short	0x0018
        /*0034*/ 	.byte	0x00, 0xf5, 0x21, 0x00


	//----- nvinfo : EIATTR_KPARAM_INFO
	.align		4
.L_13:
        /*0038*/ 	.byte	0x04, 0x17
        /*003a*/ 	.short	(.L_15 - .L_14)
.L_14:
        /*003c*/ 	.word	0x00000000
        /*0040*/ 	.short	0x0002
        /*0042*/ 	.short	0x0010
        /*0044*/ 	.byte	0x00, 0xf0, 0x11, 0x00


	//----- nvinfo : EIATTR_KPARAM_INFO
	.align		4
.L_15:
        /*0048*/ 	.byte	0x04, 0x17
        /*004a*/ 	.short	(.L_17 - .L_16)
.L_16:
        /*004c*/ 	.word	0x00000000
        /*0050*/ 	.short	0x0001
        /*0052*/ 	.short	0x0008
        /*0054*/ 	.byte	0x00, 0xf5, 0x21, 0x00


	//----- nvinfo : EIATTR_KPARAM_INFO
	.align		4
.L_17:
        /*0058*/ 	.byte	0x04, 0x17
        /*005a*/ 	.short	(.L_19 - .L_18)
.L_18:
        /*005c*/ 	.word	0x00000000
        /*0060*/ 	.short	0x0000
        /*0062*/ 	.short	0x0000
        /*0064*/ 	.byte	0x00, 0xf5, 0x21, 0x00


	//----- nvinfo : EIATTR_SPARSE_MMA_MASK
	.align		4
.L_19:
        /*0068*/ 	.byte	0x03, 0x50
        /*006a*/ 	.short	0x0000


	//----- nvinfo : EIATTR_MAXREG_COUNT
	.align		4
        /*006c*/ 	.byte	0x03, 0x1b
        /*006e*/ 	.short	0x00ff


	//----- nvinfo : EIATTR_NUM_BARRIERS
	.align		4
        /*0070*/ 	.byte	0x02, 0x4c
        /*0072*/ 	.byte	0x01
	.zero		1


	//----- nvinfo : EIATTR_MERCURY_ISA_VERSION
	.align		4
        /*0074*/ 	.byte	0x03, 0x5f
        /*0076*/ 	.short	0x0101


	//----- nvinfo : EIATTR_VRC_CTA_INIT_COUNT
	.align		4
        /*0078*/ 	.byte	0x02, 0x4a
	.zero		1
	.zero		1


	//----- nvinfo : EIATTR_EXIT_INSTR_OFFSETS
	.align		4
        /*007c*/ 	.byte	0x04, 0x1c
        /*007e*/ 	.short	(.L_21 - .L_20)


	//   ....[0]....
.L_20:
        /*0080*/ 	.word	0x000011f0


	//   ....[1]....
        /*0084*/ 	.word	0x00001240


	//----- nvinfo : EIATTR_CRS_STACK_SIZE
	.align		4
.L_21:
        /*0088*/ 	.byte	0x04, 0x1e
        /*008a*/ 	.short	(.L_23 - .L_22)
.L_22:
        /*008c*/ 	.word	0x00000000


	//----- nvinfo : EIATTR_CBANK_PARAM_SIZE
	.align		4
.L_23:
        /*0090*/ 	.byte	0x03, 0x19
        /*0092*/ 	.short	0x0030


	//----- nvinfo : EIATTR_PARAM_CBANK
	.align		4
        /*0094*/ 	.byte	0x04, 0x0a
        /*0096*/ 	.short	(.L_25 - .L_24)
	.align		4
.L_24:
        /*0098*/ 	.word	index@(.nv.constant0._Z11scan_coarsePiS_iS_S_S_)
        /*009c*/ 	.short	0x0380
        /*009e*/ 	.short	0x0030


	//----- nvinfo : EIATTR_SW_WAR
	.align		4
.L_25:
        /*00a0*/ 	.byte	0x04, 0x36
        /*00a2*/ 	.short	(.L_27 - .L_26)
.L_26:
        /*00a4*/ 	.word	0x00000008
.L_27:


//--------------------- .nv.callgraph             --------------------------
	.section	.nv.callgraph,"",@"SHT_CUDA_CALLGRAPH"
	.align	4
	.sectionentsize	8
	.align		4
        /*0000*/ 	.word	0x00000000
	.align		4
        /*0004*/ 	.word	0xffffffff
	.align		4
        /*0008*/ 	.word	0x00000000
	.align		4
        /*000c*/ 	.word	0xfffffffe
	.align		4
        /*0010*/ 	.word	0x00000000
	.align		4
        /*0014*/ 	.word	0xfffffffd
	.align		4
        /*0018*/ 	.word	0x00000000
	.align		4
        /*001c*/ 	.word	0xfffffffc


//--------------------- .text._Z11scan_coarsePiS_iS_S_S_ --------------------------
	.section	.text._Z11scan_coarsePiS_iS_S_S_,"ax",@progbits
	.align	128
        .global         _Z11scan_coarsePiS_iS_S_S_
        .type           _Z11scan_coarsePiS_iS_S_S_,@function
        .size           _Z11scan_coarsePiS_iS_S_S_,(.L_x_10 - _Z11scan_coarsePiS_iS_S_S_)
        .other          _Z11scan_coarsePiS_iS_S_S_,@"STO_CUDA_ENTRY STV_DEFAULT"
_Z11scan_coarsePiS_iS_S_S_:
.text._Z11scan_coarsePiS_iS_S_S_:
[----:B------:R-:W-:Y:S01]  /*0000*/  LDC R1, c[0x0][0x37c] ;  /* 0x0000df00ff017b82 */ /* 0x000fe20000000800 */
[----:B------:R-:W0:Y:S07]  /*0010*/  S2R R2, SR_TID.X ;  /* 0x0000000000027919 */ /* 0x000e2e0000002100 */
[----:B------:R-:W1:Y:S01]  /*0020*/  S2UR UR7, SR_CgaCtaId ;  /* 0x00000000000779c3 */ /* 0x000e620000008800 */
[----:B------:R-:W-:Y:S01]  /*0030*/  UMOV UR6, 0x400 ;  /* 0x0000040000067882 */ /* 0x000fe20000000000 */
[----:B------:R-:W2:Y:S01]  /*0040*/  LDCU.64 UR8, c[0x0][0x358] ;  /* 0x00006b00ff0877ac */ /* 0x000ea20008000a00 */
[----:B------:R-:W-:Y:S01]  /*0050*/  BSSY.RECONVERGENT B0, `(.L_x_0) ;  /* 0x000000c000007945 */ /* 0x000fe20003800200 */
[----:B-1----:R-:W-:Y:S01]  /*0060*/  ULEA UR11, UR7, UR6, 0x18 ;  /* 0x00000006070b7291 */ /* 0x002fe2000f8ec0ff */
[----:B0-----:R-:W-:-:S04]  /*0070*/  ISETP.NE.AND P0, PT, R2, RZ, PT ;  /* 0x000000ff0200720c */ /* 0x001fc80003f05270 */
[----:B------:R-:W-:-:S09]  /*0080*/  P2R R0, PR, RZ, 0x1 ;  /* 0x00000001ff007803 */ /* 0x000fd20000000000 */
[----:B--2---:R-:W-:Y:S05]  /*0090*/  @P0 BRA `(.L_x_1) ;  /* 0x00000000001c0947 */ /* 0x004fea0003800000 */
[----:B------:R-:W0:Y:S01]  /*00a0*/  LDC.64 R4, c[0x0][0x3a8] ;  /* 0x0000ea00ff047b82 */ /* 0x000e220000000a00 */
[----:B------:R-:W-:-:S05]  /*00b0*/  IMAD.MOV.U32 R3, RZ, RZ, 0x1 ;  /* 0x00000001ff037424 */ /* 0x000fca00078e00ff */
[----:B0-----:R-:W2:Y:S02]  /*00c0*/  ATOMG.E.ADD.STRONG.GPU PT, R4, desc[UR8][R4.64], R3 ;  /* 0x80000003040479a8 */ /* 0x001ea400081ef108 */
[----:B------:R-:W0:Y:S01]  /*00d0*/  S2UR UR5, SR_CgaCtaId ;  /* 0x00000000000579c3 */ /* 0x000e220000008800 */
[----:B------:R-:W-:Y:S02]  /*00e0*/  UMOV UR4, 0x400 ;  /* 0x0000040000047882 */ /* 0x000fe40000000000 */
[----:B0-----:R-:W-:-:S09]  /*00f0*/  ULEA UR4, UR5, UR4, 0x18 ;  /* 0x0000000405047291 */ /* 0x001fd2000f8ec0ff */
[----:B--2---:R0:W-:Y:S03]  /*0100*/  STS [UR4], R4 ;  /* 0x00000004ff007988 */ /* 0x0041e60008000804 */
.L_x_1:
[----:B------:R-:W-:Y:S05]  /*0110*/  BSYNC.RECONVERGENT B0 ;  /* 0x0000000000007941 */ /* 0x000fea0003800200 */
.L_x_0:
[----:B------:R-:W-:Y:S06]  /*0120*/  BAR.SYNC.DEFER_BLOCKING 0x0 ;  /* 0x0000000000007b1d */ /* 0x000fec0000010000 */
[----:B------:R-:W1:Y:S01]  /*0130*/  LDCU UR10, c[0x0][0x360] ;  /* 0x00006c00ff0a77ac */ /* 0x000e620008000800 */
[----:B------:R-:W-:Y:S01]  /*0140*/  BSSY.RECONVERGENT B0, `(.L_x_2) ;  /* 0x0000007000007945 */ /* 0x000fe20003800200 */
[----:B------:R-:W2:Y:S02]  /*0150*/  LDS R3, [UR11] ;  /* 0x0000000bff037984 */ /* 0x000ea40008000800 */
[----:B--2---:R-:W-:-:S13]  /*0160*/  LOP3.LUT P0, RZ, R2, R3, RZ, 0xfc, !PT ;  /* 0x0000000302ff7212 */ /* 0x004fda000780fcff */
[----:B-1----:R-:W-:Y:S05]  /*0170*/  @P0 BRA `(.L_x_3) ;  /* 0x00000000000c0947 */ /* 0x002fea0003800000 */
[----:B0-----:R-:W0:Y:S01]  /*0180*/  LDC.64 R4, c[0x0][0x3a0] ;  /* 0x0000e800ff047b82 */ /* 0x001e220000000a00 */
[----:B------:R-:W-:-:S05]  /*0190*/  IMAD.MOV.U32 R7, RZ, RZ, 0x1 ;  /* 0x00000001ff077424 */ /* 0x000fca00078e00ff */
[----:B0-----:R1:W5:Y:S02]  /*01a0*/  ATOMG.E.ADD.STRONG.GPU PT, RZ, desc[UR8][R4.64], R7 ;  /* 0x8000000704ff79a8 */ /* 0x00136400081ef108 */
.L_x_3:
[----:B------:R-:W-:Y:S05]  /*01b0*/  BSYNC.RECONVERGENT B0 ;  /* 0x0000000000007941 */ /* 0x000fea0003800200 */
.L_x_2:
[----:B------:R-:W2:Y:S01]  /*01c0*/  LDCU UR5, c[0x0][0x390] ;  /* 0x00007200ff0577ac */ /* 0x000ea20008000800 */
[----:B------:R-:W-:Y:S02]  /*01d0*/  IMAD.MOV.U32 R18, RZ, RZ, RZ ;  /* 0x000000ffff127224 */ /* 0x000fe400078e00ff */
[----:B------:R-:W-:Y:S01]  /*01e0*/  IMAD.MOV.U32 R26, RZ, RZ, RZ ;  /* 0x000000ffff1a7224 */ /* 0x000fe200078e00ff */
[----:B------:R-:W-:-:S06]  /*01f0*/  USHF.L.U32 UR4, UR10, 0x3, URZ ;  /* 0x000000030a047899 */ /* 0x000fcc00080006ff */
[----:B01----:R-:W-:-:S04]  /*0200*/  IMAD R4, R3, UR4, R2 ;  /* 0x0000000403047c24 */ /* 0x003fc8000f8e0202 */
[C---:B------:R-:W-:Y:S01]  /*0210*/  VIADD R7, R4.reuse, 0x180 ;  /* 0x0000018004077836 */ /* 0x040fe20000000000 */
[C---:B------:R-:W-:Y:S01]  /*0220*/  IADD3 R5, PT, PT, R4.reuse, 0x80, RZ ;  /* 0x0000008004057810 */ /* 0x040fe20007ffe0ff */
[C---:B------:R-:W-:Y:S01]  /*0230*/  VIADD R8, R4.reuse, 0x200 ;  /* 0x0000020004087836 */ /* 0x040fe20000000000 */
[C---:B------:R-:W-:Y:S02]  /*0240*/  IADD3 R6, PT, PT, R4.reuse, 0x100, RZ ;  /* 0x0000010004067810 */ /* 0x040fe40007ffe0ff */
[----:B--2---:R-:W-:Y:S02]  /*0250*/  ISETP.GE.U32.AND P5, PT, R4, UR5, PT ;  /* 0x0000000504007c0c */ /* 0x004fe4000bfa6070 */
[----:B------:R-:W-:Y:S02]  /*0260*/  ISETP.GE.U32.AND P0, PT, R5, UR5, PT ;  /* 0x0000000505007c0c */ /* 0x000fe4000bf06070 */
[----:B------:R-:W-:Y:S01]  /*0270*/  ISETP.GE.U32.AND P1, PT, R6, UR5, PT ;  /* 0x0000000506007c0c */ /* 0x000fe2000bf26070 */
[C---:B------:R-:W-:Y:S01]  /*0280*/  VIADD R10, R4.reuse, 0x300 ;  /* 0x00000300040a7836 */ /* 0x040fe20000000000 */
[C---:B------:R-:W-:Y:S01]  /*0290*/  IADD3 R9, PT, PT, R4.reuse, 0x280, RZ ;  /* 0x0000028004097810 */ /* 0x040fe20007ffe0ff */
[----:B------:R-:W-:Y:S01]  /*02a0*/  VIADD R11, R4, 0x380 ;  /* 0x00000380040b7836 */ /* 0x000fe20000000000 */
[----:B------:R-:W-:-:S02]  /*02b0*/  P2R R20, PR, RZ, 0x20 ;  /* 0x00000020ff147803 */ /* 0x000fc40000000000 */
[----:B------:R-:W-:Y:S02]  /*02c0*/  ISETP.GE.U32.AND P2, PT, R7, UR5, PT ;  /* 0x0000000507007c0c */ /* 0x000fe4000bf46070 */
[----:B------:R-:W-:Y:S01]  /*02d0*/  ISETP.GE.U32.AND P3, PT, R8, UR5, PT ;  /* 0x0000000508007c0c */ /* 0x000fe2000bf66070 */
[----:B------:R-:W0:Y:S01]  /*02e0*/  @!P5 LDC.64 R12, c[0x0][0x380] ;  /* 0x0000e000ff0cdb82 */ /* 0x000e220000000a00 */
[----:B------:R-:W-:Y:S02]  /*02f0*/  ISETP.GE.U32.AND P4, PT, R9, UR5, PT ;  /* 0x0000000509007c0c */ /* 0x000fe4000bf86070 */
[----:B------:R-:W-:-:S05]  /*0300*/  ISETP.GE.U32.AND P6, PT, R11, UR5, PT ;  /* 0x000000050b007c0c */ /* 0x000fca000bfc6070 */
[----:B------:R-:W1:Y:S08]  /*0310*/  @!P0 LDC.64 R24, c[0x0][0x380] ;  /* 0x0000e000ff188b82 */ /* 0x000e700000000a00 */
[----:B------:R-:W2:Y:S01]  /*0320*/  @!P1 LDC.64 R22, c[0x0][0x380] ;  /* 0x0000e000ff169b82 */ /* 0x000ea20000000a00 */
[----:B0-----:R-:W-:-:S07]  /*0330*/  @!P5 IMAD.WIDE.U32 R12, R4, 0x4, R12 ;  /* 0x00000004040cd825 */ /* 0x001fce00078e000c */
[----:B------:R-:W0:Y:S01]  /*0340*/  @!P2 LDC.64 R30, c[0x0][0x380] ;  /* 0x0000e000ff1eab82 */ /* 0x000e220000000a00 */
[----:B------:R3:W4:Y:S01]  /*0350*/  @!P5 LDG.E R18, desc[UR8][R12.64] ;  /* 0x000000080c12d981 */ /* 0x000722000c1e1900 */
[----:B------:R-:W-:Y:S01]  /*0360*/  ISETP.GE.U32.AND P5, PT, R10, UR5, PT ;  /* 0x000000050a007c0c */ /* 0x000fe2000bfa6070 */
[----:B-1----:R-:W-:-:S05]  /*0370*/  @!P0 IMAD.WIDE.U32 R24, R5, 0x4, R24 ;  /* 0x0000000405188825 */ /* 0x002fca00078e0018 */
[----:B------:R-:W1:Y:S01]  /*0380*/  @!P3 LDC.64 R28, c[0x0][0x380] ;  /* 0x0000e000ff1cbb82 */ /* 0x000e620000000a00 */
[----:B------:R2:W4:Y:S07]  /*0390*/  @!P0 LDG.E R26, desc[UR8][R24.64] ;  /* 0x00000008181a8981 */ /* 0x00052e000c1e1900 */
[----:B------:R-:W1:Y:S08]  /*03a0*/  @!P4 LDC.64 R16, c[0x0][0x380] ;  /* 0x0000e000ff10cb82 */ /* 0x000e700000000a00 */
[----:B------:R-:W1:Y:S08]  /*03b0*/  @!P5 LDC.64 R14, c[0x0][0x380] ;  /* 0x0000e000ff0edb82 */ /* 0x000e700000000a00 */
[----:B---3--:R-:W3:Y:S01]  /*03c0*/  @!P6 LDC.64 R12, c[0x0][0x380] ;  /* 0x0000e000ff0ceb82 */ /* 0x008ee20000000a00 */
[----:B--2---:R-:W-:Y:S01]  /*03d0*/  CS2R R24, SRZ ;  /* 0x0000000000187805 */ /* 0x004fe2000001ff00 */
[----:B------:R-:W-:-:S04]  /*03e0*/  @!P1 IMAD.WIDE.U32 R22, R6, 0x4, R22 ;  /* 0x0000000406169825 */ /* 0x000fc800078e0016 */
[----:B------:R-:W-:Y:S02]  /*03f0*/  HFMA2 R0, -RZ, RZ, 0, 0 ;  /* 0x00000000ff007431 */ /* 0x000fe400000001ff */
[----:B------:R-:W-:Y:S01]  /*0400*/  IMAD.MOV.U32 R21, RZ, RZ, RZ ;  /* 0x000000ffff157224 */ /* 0x000fe200078e00ff */
[----:B------:R2:W4:Y:S01]  /*0410*/  @!P1 LDG.E R25, desc[UR8][R22.64] ;  /* 0x0000000816199981 */ /* 0x000522000c1e1900 */
[----:B0-----:R-:W-:-:S04]  /*0420*/  @!P2 IMAD.WIDE.U32 R30, R7, 0x4, R30 ;  /* 0x00000004071ea825 */ /* 0x001fc800078e001e */
[----:B-1----:R-:W-:Y:S01]  /*0430*/  @!P3 IMAD.WIDE.U32 R28, R8, 0x4, R28 ;  /* 0x00000004081cb825 */ /* 0x002fe200078e001c */
[----:B------:R-:W4:Y:S03]  /*0440*/  @!P2 LDG.E R24, desc[UR8][R30.64] ;  /* 0x000000081e18a981 */ /* 0x000f26000c1e1900 */
[----:B------:R-:W-:Y:S01]  /*0450*/  @!P4 IMAD.WIDE.U32 R16, R9, 0x4, R16 ;  /* 0x000000040910c825 */ /* 0x000fe200078e0010 */
[----:B--2---:R-:W-:-:S03]  /*0460*/  CS2R R22, SRZ ;  /* 0x0000000000167805 */ /* 0x004fc6000001ff00 */
[----:B------:R-:W-:Y:S01]  /*0470*/  @!P5 IMAD.WIDE.U32 R14, R10, 0x4, R14 ;  /* 0x000000040a0ed825 */ /* 0x000fe200078e000e */
[----:B------:R-:W2:Y:S03]  /*0480*/  @!P4 LDG.E R0, desc[UR8][R16.64] ;  /* 0x000000081000c981 */ /* 0x000ea6000c1e1900 */
[----:B---3--:R-:W-:Y:S01]  /*0490*/  @!P6 IMAD.WIDE.U32 R12, R11, 0x4, R12 ;  /* 0x000000040b0ce825 */ /* 0x008fe200078e000c */
[----:B------:R-:W3:Y:S04]  /*04a0*/  @!P3 LDG.E R23, desc[UR8][R28.64] ;  /* 0x000000081c17b981 */ /* 0x000ee8000c1e1900 */
[----:B------:R-:W3:Y:S04]  /*04b0*/  @!P5 LDG.E R22, desc[UR8][R14.64] ;  /* 0x000000080e16d981 */ /* 0x000ee8000c1e1900 */
[----:B------:R0:W3:Y:S01]  /*04c0*/  @!P6 LDG.E R21, desc[UR8][R12.64] ;  /* 0x000000080c15e981 */ /* 0x0000e2000c1e1900 */
[----:B------:R-:W-:-:S04]  /*04d0*/  UIADD3 UR4, UPT, UPT, UR6, 0x4, URZ ;  /* 0x0000000406047890 */ /* 0x000fc8000fffe0ff */
[----:B------:R-:W-:-:S06]  /*04e0*/  ULEA UR4, UR7, UR4, 0x18 ;  /* 0x0000000407047291 */ /* 0x000fcc000f8ec0ff */
[----:B0-----:R-:W-:-:S05]  /*04f0*/  LEA R12, R2, UR4, 0x2 ;  /* 0x00000004020c7c11 */ /* 0x001fca000f8e10ff */
[----:B------:R-:W-:Y:S01]  /*0500*/  IMAD R27, R2, 0x1c, R12 ;  /* 0x0000001c021b7824 */ /* 0x000fe200078e020c */
[----:B------:R-:W-:-:S04]  /*0510*/  UIADD3 UR5, UPT, UPT, UR6, 0x1004, URZ ;  /* 0x0000100406057890 */ /* 0x000fc8000fffe0ff */
[----:B------:R-:W-:Y:S01]  /*0520*/  ULEA UR5, UR7, UR5, 0x18 ;  /* 0x0000000507057291 */ /* 0x000fe2000f8ec0ff */
[----:B------:R-:W-:Y:S02]  /*0530*/  P2R R19, PR, RZ, 0x40 ;  /* 0x00000040ff137803 */ /* 0x000fe40000000000 */
[----:B------:R-:W-:Y:S01]  /*0540*/  ISETP.NE.AND P6, PT, R2, RZ, PT ;  /* 0x000000ff0200720c */ /* 0x000fe20003fc5270 */
[----:B----4-:R-:W-:Y:S04]  /*0550*/  STS [R12], R18 ;  /* 0x000000120c007388 */ /* 0x010fe80000000800 */
[----:B------:R-:W-:Y:S04]  /*0560*/  STS [R12+0x200], R26 ;  /* 0x0002001a0c007388 */ /* 0x000fe80000000800 */
[----:B------:R-:W-:Y:S04]  /*0570*/  STS [R12+0x400], R25 ;  /* 0x000400190c007388 */ /* 0x000fe80000000800 */
[----:B------:R-:W-:Y:S04]  /*0580*/  STS [R12+0x600], R24 ;  /* 0x000600180c007388 */ /* 0x000fe80000000800 */
[----:B--2---:R-:W-:Y:S04]  /*0590*/  STS [R12+0xa00], R0 ;  /* 0x000a00000c007388 */ /* 0x004fe80000000800 */
[----:B---3--:R-:W-:Y:S04]  /*05a0*/  STS [R12+0x800], R23 ;  /* 0x000800170c007388 */ /* 0x008fe80000000800 */
[----:B------:R-:W-:Y:S04]  /*05b0*/  STS [R12+0xc00], R22 ;  /* 0x000c00160c007388 */ /* 0x000fe80000000800 */
[----:B------:R-:W-:Y:S01]  /*05c0*/  STS [R12+0xe00], R21 ;  /* 0x000e00150c007388 */ /* 0x000fe20000000800 */
[----:B------:R-:W-:Y:S06]  /*05d0*/  BAR.SYNC.DEFER_BLOCKING 0x0 ;  /* 0x0000000000007b1d */ /* 0x000fec0000010000 */
[----:B------:R-:W-:Y:S04]  /*05e0*/  LDS R13, [R27] ;  /* 0x000000001b0d7984 */ /* 0x000fe80000000800 */
[----:B------:R-:W0:Y:S04]  /*05f0*/  LDS R14, [R27+0x4] ;  /* 0x000004001b0e7984 */ /* 0x000e280000000800 */
[----:B------:R-:W1:Y:S04]  /*0600*/  LDS R15, [R27+0x8] ;  /* 0x000008001b0f7984 */ /* 0x000e680000000800 */
[----:B------:R-:W2:Y:S04]  /*0610*/  LDS R17, [R27+0xc] ;  /* 0x00000c001b117984 */ /* 0x000ea80000000800 */
[----:B------:R-:W3:Y:S04]  /*0620*/  LDS R25, [R27+0x10] ;  /* 0x000010001b197984 */ /* 0x000ee80000000800 */
[----:B------:R-:W4:Y:S04]  /*0630*/  LDS R23, [R27+0x14] ;  /* 0x000014001b177984 */ /* 0x000f280000000800 */
[----:B------:R-:W4:Y:S04]  /*0640*/  LDS R29, [R27+0x18] ;  /* 0x000018001b1d7984 */ /* 0x000f280000000800 */
[----:B------:R-:W4:Y:S01]  /*0650*/  LDS R31, [R27+0x1c] ;  /* 0x00001c001b1f7984 */ /* 0x000f220000000800 */
[----:B0-----:R-:W-:-:S05]  /*0660*/  IMAD.IADD R14, R13, 0x1, R14 ;  /* 0x000000010d0e7824 */ /* 0x001fca00078e020e */
[----:B-1----:R-:W-:-:S05]  /*0670*/  IADD3 R16, PT, PT, R14, R15, RZ ;  /* 0x0000000f0e107210 */ /* 0x002fca0007ffe0ff */
[----:B--2---:R-:W-:-:S04]  /*0680*/  IMAD.IADD R18, R16, 0x1, R17 ;  /* 0x0000000110127824 */ /* 0x004fc800078e0211 */
[----:B---3--:R-:W-:-:S05]  /*0690*/  IMAD.IADD R22, R18, 0x1, R25 ;  /* 0x0000000112167824 */ /* 0x008fca00078e0219 */
[----:B----4-:R-:W-:-:S05]  /*06a0*/  IADD3 R24, PT, PT, R22, R23, RZ ;  /* 0x0000001716187210 */ /* 0x010fca0007ffe0ff */
[----:B------:R-:W-:Y:S01]  /*06b0*/  IMAD.IADD R26, R24, 0x1, R29 ;  /* 0x00000001181a7824 */ /* 0x000fe200078e021d */
[----:B------:R-:W-:-:S04]  /*06c0*/  LEA R0, R2, UR5, 0x2 ;  /* 0x0000000502007c11 */ /* 0x000fc8000f8e10ff */
[----:B------:R-:W-:Y:S01]  /*06d0*/  IADD3 R31, PT, PT, R26, R31, RZ ;  /* 0x0000001f1a1f7210 */ /* 0x000fe20007ffe0ff */
[----:B------:R-:W-:Y:S04]  /*06e0*/  STS [R27+0x4], R14 ;  /* 0x0000040e1b007388 */ /* 0x000fe80000000800 */
[----:B------:R-:W-:Y:S04]  /*06f0*/  STS [R27+0x8], R16 ;  /* 0x000008101b007388 */ /* 0x000fe80000000800 */
[----:B------:R-:W-:Y:S04]  /*0700*/  STS [R27+0xc], R18 ;  /* 0x00000c121b007388 */ /* 0x000fe80000000800 */
[----:B------:R-:W-:Y:S04]  /*0710*/  STS [R27+0x10], R22 ;  /* 0x000010161b007388 */ /* 0x000fe80000000800 */
[----:B------:R-:W-:Y:S04]  /*0720*/  STS [R27+0x14], R24 ;  /* 0x000014181b007388 */ /* 0x000fe80000000800 */
[----:B------:R-:W-:Y:S04]  /*0730*/  STS [R27+0x18], R26 ;  /* 0x0000181a1b007388 */ /* 0x000fe80000000800 */
[----:B------:R-:W-:Y:S04]  /*0740*/  STS [R27+0x1c], R31 ;  /* 0x00001c1f1b007388 */ /* 0x000fe80000000800 */
[----:B------:R-:W-:Y:S01]  /*0750*/  STS [R0], R31 ;  /* 0x0000001f00007388 */ /* 0x000fe20000000800 */
[----:B------:R-:W-:Y:S06]  /*0760*/  BAR.SYNC.DEFER_BLOCKING 0x0 ;  /* 0x0000000000007b1d */ /* 0x000fec0000010000 */
[----:B------:R-:W-:Y:S04]  /*0770*/  @P6 LDS R13, [R0] ;  /* 0x00000000000d6984 */ /* 0x000fe80000000800 */
[----:B------:R-:W0:Y:S01]  /*0780*/  @P6 LDS R14, [R0+-0x4] ;  /* 0xfffffc00000e6984 */ /* 0x000e220000000800 */
[----:B------:R-:W-:-:S02]  /*0790*/  UMOV UR5, 0x400 ;  /* 0x0000040000057882 */ /* 0x000fc40000000000 */
[----:B------:R-:W-:Y:S01]  /*07a0*/  UIADD3 UR5, UPT, UPT, UR5, 0x1204, URZ ;  /* 0x0000120405057890 */ /* 0x000fe2000fffe0ff */
[----:B0-----:R-:W-:Y:S02]  /*07b0*/  @P6 IMAD.IADD R16, R13, 0x1, R14 ;  /* 0x000000010d106824 */ /* 0x001fe400078e020e */
[----:B------:R-:W0:Y:S04]  /*07c0*/  S2R R14, SR_TID.X ;  /* 0x00000000000e7919 */ /* 0x000e280000002100 */
[----:B------:R-:W1:Y:S01]  /*07d0*/  @!P6 LDS R16, [UR11+0x1004] ;  /* 0x0010040bff10e984 */ /* 0x000e620008000800 */
[----:B------:R-:W-:-:S06]  /*07e0*/  ULEA UR5, UR7, UR5, 0x18 ;  /* 0x0000000507057291 */ /* 0x000fcc000f8ec0ff */
[----:B0-----:R-:W-:-:S05]  /*07f0*/  LEA R13, R14, UR5, 0x2 ;  /* 0x000000050e0d7c11 */ /* 0x001fca000f8e10ff */
[----:B-1----:R-:W-:Y:S01]  /*0800*/  STS [R13], R16 ;  /* 0x000000100d007388 */ /* 0x002fe20000000800 */
[----:B------:R-:W-:Y:S01]  /*0810*/  BAR.SYNC.DEFER_BLOCKING 0x0 ;  /* 0x0000000000007b1d */ /* 0x000fe20000010000 */
[----:B------:R-:W-:-:S13]  /*0820*/  ISETP.GE.U32.AND P6, PT, R14, 0x2, PT ;  /* 0x000000020e00780c */ /* 0x000fda0003fc6070 */
[----:B------:R-:W-:Y:S04]  /*0830*/  @P6 LDS R15, [R13] ;  /* 0x000000000d0f6984 */ /* 0x000fe80000000800 */
[----:B------:R-:W0:Y:S02]  /*0840*/  @P6 LDS R18, [R13+-0x8] ;  /* 0xfffff8000d126984 */ /* 0x000e240000000800 */
[----:B0-----:R-:W-:-:S06]  /*0850*/  @P6 IADD3 R15, PT, PT, R15, R18, RZ ;  /* 0x000000120f0f6210 */ /* 0x001fcc0007ffe0ff */
[----:B------:R-:W0:Y:S01]  /*0860*/  @!P6 LDS R15, [R13] ;  /* 0x000000000d0fe984 */ /* 0x000e220000000800 */
[----:B------:R-:W-:-:S03]  /*0870*/  ISETP.GE.U32.AND P6, PT, R14, 0x4, PT ;  /* 0x000000040e00780c */ /* 0x000fc60003fc6070 */
[----:B0-----:R-:W-:Y:S01]  /*0880*/  STS [R0], R15 ;  /* 0x0000000f00007388 */ /* 0x001fe20000000800 */
[----:B------:R-:W-:Y:S09]  /*0890*/  BAR.SYNC.DEFER_BLOCKING 0x0 ;  /* 0x0000000000007b1d */ /* 0x000ff20000010000 */
[----:B------:R-:W-:Y:S04]  /*08a0*/  @P6 LDS R17, [R0] ;  /* 0x0000000000116984 */ /* 0x000fe80000000800 */
[----:B------:R-:W0:Y:S02]  /*08b0*/  @P6 LDS R16, [R0+-0x10] ;  /* 0xfffff00000106984 */ /* 0x000e240000000800 */
[----:B0-----:R-:W-:-:S06]  /*08c0*/  @P6 IMAD.IADD R16, R17, 0x1, R16 ;  /* 0x0000000111106824 */ /* 0x001fcc00078e0210 */
[----:B------:R-:W0:Y:S01]  /*08d0*/  @!P6 LDS R16, [R0] ;  /* 0x000000000010e984 */ /* 0x000e220000000800 */
[----:B------:R-:W-:-:S03]  /*08e0*/  ISETP.GE.U32.AND P6, PT, R14, 0x8, PT ;  /* 0x000000080e00780c */ /* 0x000fc60003fc6070 */
[----:B0-----:R-:W-:Y:S01]  /*08f0*/  STS [R13], R16 ;  /* 0x000000100d007388 */ /* 0x001fe20000000800 */
[----:B------:R-:W-:Y:S09]  /*0900*/  BAR.SYNC.DEFER_BLOCKING 0x0 ;  /* 0x0000000000007b1d */ /* 0x000ff20000010000 */
        /* <DEDUP_REMOVED lines=25> */
[----:B------:R-:W-:Y:S01]  /*0aa0*/  ISETP.NE.AND P6, PT, R2, RZ, PT ;  /* 0x000000ff0200720c */ /* 0x000fe20003fc5270 */
[----:B------:R-:W-:Y:S02]  /*0ab0*/  BSSY.RECONVERGENT B0, `(.L_x_4) ;  /* 0x000001d000007945 */ /* 0x000fe40003800200 */
[----:B0-----:R0:W-:Y:S01]  /*0ac0*/  STS [R13], R14 ;  /* 0x0000000e0d007388 */ /* 0x0011e20000000800 */
[----:B------:R-:W-:Y:S09]  /*0ad0*/  BAR.SYNC.DEFER_BLOCKING 0x0 ;  /* 0x0000000000007b1d */ /* 0x000ff20000010000 */
[----:B------:R-:W-:Y:S05]  /*0ae0*/  @!P6 BRA `(.L_x_5) ;  /* 0x000000000064e947 */ /* 0x000fea0003800000 */
[----:B0-----:R-:W-:Y:S04]  /*0af0*/  LDS R13, [R13+-0x4] ;  /* 0xfffffc000d0d7984 */ /* 0x001fe80000000800 */
[----:B------:R-:W0:Y:S04]  /*0b00*/  LDS R14, [R27] ;  /* 0x000000001b0e7984 */ /* 0x000e280000000800 */
[----:B------:R-:W1:Y:S04]  /*0b10*/  LDS R16, [R27+0x4] ;  /* 0x000004001b107984 */ /* 0x000e680000000800 */
[----:B------:R-:W2:Y:S04]  /*0b20*/  LDS R18, [R27+0x8] ;  /* 0x000008001b127984 */ /* 0x000ea80000000800 */
[----:B------:R-:W3:Y:S04]  /*0b30*/  LDS R22, [R27+0xc] ;  /* 0x00000c001b167984 */ /* 0x000ee80000000800 */
[----:B------:R-:W4:Y:S04]  /*0b40*/  LDS R24, [R27+0x10] ;  /* 0x000010001b187984 */ /* 0x000f280000000800 */
[----:B------:R-:W4:Y:S04]  /*0b50*/  LDS R26, [R27+0x14] ;  /* 0x000014001b1a7984 */ /* 0x000f280000000800 */
[----:B------:R-:W4:Y:S04]  /*0b60*/  LDS R28, [R27+0x18] ;  /* 0x000018001b1c7984 */ /* 0x000f280000000800 */
[----:B------:R-:W4:Y:S01]  /*0b70*/  LDS R0, [R27+0x1c] ;  /* 0x00001c001b007984 */ /* 0x000f220000000800 */
[C---:B0-----:R-:W-:Y:S01]  /*0b80*/  IADD3 R14, PT, PT, R13.reuse, R14, RZ ;  /* 0x0000000e0d0e7210 */ /* 0x041fe20007ffe0ff */
[----:B-1----:R-:W-:-:S04]  /*0b90*/  IMAD.IADD R16, R13, 0x1, R16 ;  /* 0x000000010d107824 */ /* 0x002fc800078e0210 */
[----:B------:R1:W-:Y:S01]  /*0ba0*/  STS [R27], R14 ;  /* 0x0000000e1b007388 */ /* 0x0003e20000000800 */
[----:B--2---:R-:W-:-:S03]  /*0bb0*/  IADD3 R18, PT, PT, R13, R18, RZ ;  /* 0x000000120d127210 */ /* 0x004fc60007ffe0ff */
[----:B------:R1:W-:Y:S01]  /*0bc0*/  STS [R27+0x4], R16 ;  /* 0x000004101b007388 */ /* 0x0003e20000000800 */
[----:B---3--:R-:W-:-:S03]  /*0bd0*/  IMAD.IADD R22, R13, 0x1, R22 ;  /* 0x000000010d167824 */ /* 0x008fc600078e0216 */
[----:B------:R1:W-:Y:S01]  /*0be0*/  STS [R27+0x8], R18 ;  /* 0x000008121b007388 */ /* 0x0003e20000000800 */
[----:B----4-:R-:W-:-:S03]  /*0bf0*/  IADD3 R24, PT, PT, R13, R24, RZ ;  /* 0x000000180d187210 */ /* 0x010fc60007ffe0ff */
[----:B------:R1:W-:Y:S01]  /*0c00*/  STS [R27+0xc], R22 ;  /* 0x00000c161b007388 */ /* 0x0003e20000000800 */
[----:B------:R-:W-:-:S03]  /*0c10*/  IMAD.IADD R26, R13, 0x1, R26 ;  /* 0x000000010d1a7824 */ /* 0x000fc600078e021a */
[----:B------:R1:W-:Y:S01]  /*0c20*/  STS [R27+0x10], R24 ;  /* 0x000010181b007388 */ /* 0x0003e20000000800 */
[----:B------:R-:W-:-:S03]  /*0c30*/  IADD3 R28, PT, PT, R13, R28, RZ ;  /* 0x0000001c0d1c7210 */ /* 0x000fc60007ffe0ff */
[----:B------:R1:W-:Y:S01]  /*0c40*/  STS [R27+0x14], R26 ;  /* 0x0000141a1b007388 */ /* 0x0003e20000000800 */
[----:B------:R-:W-:-:S03]  /*0c50*/  IMAD.IADD R0, R13, 0x1, R0 ;  /* 0x000000010d007824 */ /* 0x000fc600078e0200 */
[----:B------:R1:W-:Y:S04]  /*0c60*/  STS [R27+0x18], R28 ;  /* 0x0000181c1b007388 */ /* 0x0003e80000000800 */
[----:B------:R1:W-:Y:S02]  /*0c70*/  STS [R27+0x1c], R0 ;  /* 0x00001c001b007388 */ /* 0x0003e40000000800 */
.L_x_5:
[----:B------:R-:W-:Y:S05]  /*0c80*/  BSYNC.RECONVERGENT B0 ;  /* 0x0000000000007941 */ /* 0x000fea0003800200 */
.L_x_4:
[----:B------:R-:W-:Y:S01]  /*0c90*/  BAR.SYNC.DEFER_BLOCKING 0x0 ;  /* 0x0000000000007b1d */ /* 0x000fe20000010000 */
[----:B------:R-:W-:-:S13]  /*0ca0*/  ISETP.NE.AND P6, PT, R2, RZ, PT ;  /* 0x000000ff0200720c */ /* 0x000fda0003fc5270 */
[----:B------:R-:W-:Y:S05]  /*0cb0*/  @P6 BRA `(.L_x_6) ;  /* 0x0000000000646947 */ /* 0x000fea0003800000 */
[----:B------:R-:W-:Y:S01]  /*0cc0*/  ULEA UR5, UR10, UR4, 0x5 ;  /* 0x000000040a057291 */ /* 0x000fe2000f8e28ff */
[----:B01----:R-:W0:Y:S01]  /*0cd0*/  LDC.64 R14, c[0x0][0x3a0] ;  /* 0x0000e800ff0e7b82 */ /* 0x003e220000000a00 */
[----:B------:R-:W-:Y:S07]  /*0ce0*/  BSSY B0, `(.L_x_7) ;  /* 0x0000007000007945 */ /* 0x000fee0003800000 */
[----:B------:R-:W1:Y:S02]  /*0cf0*/  LDS R0, [UR5+-0x4] ;  /* 0xfffffc05ff007984 */ /* 0x000e640008000800 */
[----:B01----:R-:W-:-:S07]  /*0d00*/  IMAD.WIDE.U32 R16, R3, 0x4, R14 ;  /* 0x0000000403107825 */ /* 0x003fce00078e000e */
.L_x_8:
[----:B------:R-:W-:Y:S05]  /*0d10*/  YIELD ;  /* 0x0000000000007946 */ /* 0x000fea0003800000 */
[----:B------:R-:W2:Y:S02]  /*0d20*/  ATOMG.E.OR.STRONG.GPU PT, R2, desc[UR8][R16.64], RZ ;  /* 0x800000ff100279a8 */ /* 0x000ea4000b1ef108 */
[----:B--2---:R-:W-:-:S13]  /*0d30*/  ISETP.NE.AND P6, PT, R2, RZ, PT ;  /* 0x000000ff0200720c */ /* 0x004fda0003fc5270 */
[----:B------:R-:W-:Y:S05]  /*0d40*/  @!P6 BRA `(.L_x_8) ;  /* 0xfffffffc00f0e947 */ /* 0x000fea000383ffff */
[----:B------:R-:W-:Y:S05]  /*0d50*/  BSYNC B0 ;  /* 0x0000000000007941 */ /* 0x000fea0003800000 */
.L_x_7:
[----:B------:R-:W0:Y:S02]  /*0d60*/  LDC.64 R16, c[0x0][0x398] ;  /* 0x0000e600ff107b82 */ /* 0x000e240000000a00 */
[----:B0-----:R-:W-:-:S06]  /*0d70*/  IMAD.WIDE.U32 R22, R3, 0x4, R16 ;  /* 0x0000000403167825 */ /* 0x001fcc00078e0010 */
[----:B------:R-:W2:Y:S01]  /*0d80*/  LDG.E R23, desc[UR8][R22.64] ;  /* 0x0000000816177981 */ /* 0x000ea2000c1e1900 */
[----:B------:R-:W-:-:S05]  /*0d90*/  IADD3 R13, PT, PT, R3, 0x1, RZ ;  /* 0x00000001030d7810 */ /* 0x000fca0007ffe0ff */
[----:B------:R-:W-:-:S04]  /*0da0*/  IMAD.WIDE.U32 R16, R13, 0x4, R16 ;  /* 0x000000040d107825 */ /* 0x000fc800078e0010 */
[----:B------:R-:W-:Y:S01]  /*0db0*/  IMAD.WIDE.U32 R14, R13, 0x4, R14 ;  /* 0x000000040d0e7825 */ /* 0x000fe200078e000e */
[----:B------:R-:W-:-:S03]  /*0dc0*/  MOV R13, 0x1 ;  /* 0x00000001000d7802 */ /* 0x000fc60000000f00 */
[----:B--2---:R-:W-:Y:S01]  /*0dd0*/  IMAD.IADD R3, R0, 0x1, R23 ;  /* 0x0000000100037824 */ /* 0x004fe200078e0217 */
[----:B------:R2:W-:Y:S04]  /*0de0*/  STS [UR11+0x1404], R23 ;  /* 0x00140417ff007988 */ /* 0x0005e8000800080b */
[----:B------:R2:W-:Y:S01]  /*0df0*/  STG.E desc[UR8][R16.64], R3 ;  /* 0x0000000310007986 */ /* 0x0005e2000c101908 */
[----:B------:R-:W-:Y:S06]  /*0e00*/  MEMBAR.SC.GPU ;  /* 0x0000000000007992 */ /* 0x000fec0000002000 */
[----:B------:R-:W-:-:S00]  /*0e10*/  ERRBAR ;  /* 0x00000000000079ab */ /* 0x000fc00000000000 */
[----:B------:R-:W-:Y:S06]  /*0e20*/  CGAERRBAR ;  /* 0x00000000000075ab */ /* 0x000fec0000000000 */
[----:B------:R-:W-:Y:S04]  /*0e30*/  CCTL.IVALL ;  /* 0x00000000ff00798f */ /* 0x000fe80002000000 */
[----:B------:R2:W5:Y:S02]  /*0e40*/  ATOMG.E.ADD.STRONG.GPU PT, RZ, desc[UR8][R14.64], R13 ;  /* 0x8000000d0eff79a8 */ /* 0x00056400081ef108 */
.L_x_6:
[----:B------:R-:W-:Y:S05]  /*0e50*/  WARPSYNC.ALL ;  /* 0x0000000000007948 */ /* 0x000fea0003800000 */
[----:B------:R-:W-:Y:S01]  /*0e60*/  BAR.SYNC.DEFER_BLOCKING 0x0 ;  /* 0x0000000000007b1d */ /* 0x000fe20000010000 */
[----:B------:R-:W-:-:S05]  /*0e70*/  ISETP.NE.AND P6, PT, R20, RZ, PT ;  /* 0x000000ff1400720c */ /* 0x000fca0003fc5270 */
[----:B-1----:R-:W-:Y:S04]  /*0e80*/  LDS R0, [UR11+0x1404] ;  /* 0x0014040bff007984 */ /* 0x002fe80008000800 */
[----:B--2---:R-:W1:Y:S04]  /*0e90*/  LDS R3, [R27] ;  /* 0x000000001b037984 */ /* 0x004e680000000800 */
[----:B0-----:R-:W0:Y:S04]  /*0ea0*/  LDS R13, [R27+0x4] ;  /* 0x000004001b0d7984 */ /* 0x001e280000000800 */
[----:B------:R-:W2:Y:S04]  /*0eb0*/  LDS R15, [R27+0x8] ;  /* 0x000008001b0f7984 */ /* 0x000ea80000000800 */
[----:B------:R-:W3:Y:S04]  /*0ec0*/  LDS R17, [R27+0xc] ;  /* 0x00000c001b117984 */ /* 0x000ee80000000800 */
[----:B------:R-:W4:Y:S04]  /*0ed0*/  LDS R21, [R27+0x10] ;  /* 0x000010001b157984 */ /* 0x000f280000000800 */
[----:B------:R-:W4:Y:S04]  /*0ee0*/  LDS R23, [R27+0x14] ;  /* 0x000014001b177984 */ /* 0x000f280000000800 */
[----:B------:R-:W4:Y:S04]  /*0ef0*/  LDS R25, [R27+0x18] ;  /* 0x000018001b197984 */ /* 0x000f280000000800 */
[----:B------:R-:W4:Y:S01]  /*0f00*/  LDS R29, [R27+0x1c] ;  /* 0x00001c001b1d7984 */ /* 0x000f220000000800 */
[C---:B-1----:R-:W-:Y:S01]  /*0f10*/  IMAD.IADD R2, R0.reuse, 0x1, R3 ;  /* 0x0000000100027824 */ /* 0x042fe200078e0203 */
[----:B0-----:R-:W-:-:S04]  /*0f20*/  IADD3 R14, PT, PT, R0, R13, RZ ;  /* 0x0000000d000e7210 */ /* 0x001fc80007ffe0ff */
[----:B------:R0:W-:Y:S01]  /*0f30*/  STS [R27], R2 ;  /* 0x000000021b007388 */ /* 0x0001e20000000800 */
[----:B--2---:R-:W-:-:S03]  /*0f40*/  IMAD.IADD R16, R0, 0x1, R15 ;  /* 0x0000000100107824 */ /* 0x004fc600078e020f */
[----:B------:R1:W-:Y:S01]  /*0f50*/  STS [R27+0x4], R14 ;  /* 0x0000040e1b007388 */ /* 0x0003e20000000800 */
[----:B---3--:R-:W-:-:S03]  /*0f60*/  IADD3 R18, PT, PT, R0, R17, RZ ;  /* 0x0000001100127210 */ /* 0x008fc60007ffe0ff */
[----:B------:R2:W-:Y:S01]  /*0f70*/  STS [R27+0x8], R16 ;  /* 0x000008101b007388 */ /* 0x0005e20000000800 */
[----:B0-----:R-:W0:Y:S01]  /*0f80*/  @!P0 LDC.64 R2, c[0x0][0x388] ;  /* 0x0000e200ff028b82 */ /* 0x001e220000000a00 */
[C---:B----4-:R-:W-:Y:S02]  /*0f90*/  IMAD.IADD R22, R0.reuse, 0x1, R21 ;  /* 0x0000000100167824 */ /* 0x050fe400078e0215 */
[----:B------:R-:W-:Y:S01]  /*0fa0*/  STS [R27+0xc], R18 ;  /* 0x00000c121b007388 */ /* 0x000fe20000000800 */
[----:B------:R-:W-:-:S03]  /*0fb0*/  IADD3 R26, PT, PT, R0, R23, RZ ;  /* 0x00000017001a7210 */ /* 0x000fc60007ffe0ff */
[----:B------:R-:W-:Y:S01]  /*0fc0*/  STS [R27+0x10], R22 ;  /* 0x000010161b007388 */ /* 0x000fe20000000800 */
[----:B------:R-:W3:Y:S01]  /*0fd0*/  @!P6 LDC.64 R20, c[0x0][0x388] ;  /* 0x0000e200ff14eb82 */ /* 0x000ee20000000a00 */
[C---:B------:R-:W-:Y:S02]  /*0fe0*/  IMAD.IADD R28, R0.reuse, 0x1, R25 ;  /* 0x00000001001c7824 */ /* 0x040fe400078e0219 */
[----:B------:R-:W-:Y:S01]  /*0ff0*/  STS [R27+0x14], R26 ;  /* 0x0000141a1b007388 */ /* 0x000fe20000000800 */
[----:B------:R-:W-:-:S03]  /*1000*/  IADD3 R0, PT, PT, R0, R29, RZ ;  /* 0x0000001d00007210 */ /* 0x000fc60007ffe0ff */
[----:B------:R-:W-:Y:S01]  /*1010*/  STS [R27+0x18], R28 ;  /* 0x0000181c1b007388 */ /* 0x000fe20000000800 */
[----:B-1----:R-:W1:Y:S03]  /*1020*/  @!P1 LDC.64 R14, c[0x0][0x388] ;  /* 0x0000e200ff0e9b82 */ /* 0x002e660000000a00 */
[----:B------:R-:W-:Y:S05]  /*1030*/  STS [R27+0x1c], R0 ;  /* 0x00001c001b007388 */ /* 0x000fea0000000800 */
[----:B------:R-:W-:Y:S01]  /*1040*/  BAR.SYNC.DEFER_BLOCKING 0x0 ;  /* 0x0000000000007b1d */ /* 0x000fe20000010000 */
[----:B0-----:R-:W-:-:S07]  /*1050*/  @!P0 IMAD.WIDE.U32 R2, R5, 0x4, R2 ;  /* 0x0000000405028825 */ /* 0x001fce00078e0002 */
[----:B--2---:R-:W0:Y:S01]  /*1060*/  @!P2 LDC.64 R16, c[0x0][0x388] ;  /* 0x0000e200ff10ab82 */ /* 0x004e220000000a00 */
[----:B---3--:R-:W-:-:S04]  /*1070*/  @!P6 IMAD.WIDE.U32 R20, R4, 0x4, R20 ;  /* 0x000000040414e825 */ /* 0x008fc800078e0014 */
[----:B-1----:R-:W-:Y:S01]  /*1080*/  @!P1 IMAD.WIDE.U32 R14, R6, 0x4, R14 ;  /* 0x00000004060e9825 */ /* 0x002fe200078e000e */
[----:B------:R-:W1:Y:S04]  /*1090*/  @!P6 LDS R23, [R12] ;  /* 0x000000000c17e984 */ /* 0x000e680000000800 */
[----:B------:R-:W2:Y:S01]  /*10a0*/  @!P0 LDS R29, [R12+0x200] ;  /* 0x000200000c1d8984 */ /* 0x000ea20000000800 */
[----:B0-----:R-:W-:-:S03]  /*10b0*/  @!P2 IMAD.WIDE.U32 R16, R7, 0x4, R16 ;  /* 0x000000040710a825 */ /* 0x001fc600078e0010 */
[----:B------:R-:W0:Y:S04]  /*10c0*/  @!P1 LDS R25, [R12+0x400] ;  /* 0x000400000c199984 */ /* 0x000e280000000800 */
[----:B------:R-:W3:Y:S04]  /*10d0*/  @!P2 LDS R24, [R12+0x600] ;  /* 0x000600000c18a984 */ /* 0x000ee80000000800 */
[----:B------:R-:W4:Y:S04]  /*10e0*/  @!P3 LDS R13, [R12+0x800] ;  /* 0x000800000c0db984 */ /* 0x000f280000000800 */
[----:B------:R-:W4:Y:S04]  /*10f0*/  @!P4 LDS R4, [R12+0xa00] ;  /* 0x000a00000c04c984 */ /* 0x000f280000000800 */
[----:B------:R-:W4:Y:S04]  /*1100*/  @!P5 LDS R0, [R12+0xc00] ;  /* 0x000c00000c00d984 */ /* 0x000f280000000800 */
[----:B-1----:R1:W-:Y:S01]  /*1110*/  @!P6 STG.E desc[UR8][R20.64], R23 ;  /* 0x000000171400e986 */ /* 0x0023e2000c101908 */
[----:B------:R-:W-:-:S02]  /*1120*/  ISETP.NE.AND P6, PT, R19, RZ, PT ;  /* 0x000000ff1300720c */ /* 0x000fc40003fc5270 */
[----:B------:R-:W4:Y:S01]  /*1130*/  @!P3 LDC.64 R18, c[0x0][0x388] ;  /* 0x0000e200ff12bb82 */ /* 0x000f220000000a00 */
[----:B--2---:R2:W-:Y:S04]  /*1140*/  @!P0 STG.E desc[UR8][R2.64], R29 ;  /* 0x0000001d02008986 */ /* 0x0045e8000c101908 */
[----:B0-----:R2:W-:Y:S03]  /*1150*/  @!P1 STG.E desc[UR8][R14.64], R25 ;  /* 0x000000190e009986 */ /* 0x0015e6000c101908 */
[----:B-1----:R-:W0:Y:S01]  /*1160*/  @!P4 LDC.64 R20, c[0x0][0x388] ;  /* 0x0000e200ff14cb82 */ /* 0x002e220000000a00 */
[----:B---3--:R2:W-:Y:S07]  /*1170*/  @!P2 STG.E desc[UR8][R16.64], R24 ;  /* 0x000000181000a986 */ /* 0x0085ee000c101908 */
[----:B------:R-:W1:Y:S01]  /*1180*/  @!P5 LDC.64 R22, c[0x0][0x388] ;  /* 0x0000e200ff16db82 */ /* 0x000e620000000a00 */
[----:B----4-:R-:W-:-:S05]  /*1190*/  @!P3 IMAD.WIDE.U32 R18, R8, 0x4, R18 ;  /* 0x000000040812b825 */ /* 0x010fca00078e0012 */
[----:B------:R2:W-:Y:S01]  /*11a0*/  @!P3 STG.E desc[UR8][R18.64], R13 ;  /* 0x0000000d1200b986 */ /* 0x0005e2000c101908 */
[----:B0-----:R-:W-:-:S05]  /*11b0*/  @!P4 IMAD.WIDE.U32 R20, R9, 0x4, R20 ;  /* 0x000000040914c825 */ /* 0x001fca00078e0014 */
[----:B------:R2:W-:Y:S01]  /*11c0*/  @!P4 STG.E desc[UR8][R20.64], R4 ;  /* 0x000000041400c986 */ /* 0x0005e2000c101908 */
[----:B-1----:R-:W-:-:S05]  /*11d0*/  @!P5 IMAD.WIDE.U32 R22, R10, 0x4, R22 ;  /* 0x000000040a16d825 */ /* 0x002fca00078e0016 */
[----:B------:R2:W-:Y:S01]  /*11e0*/  @!P5 STG.E desc[UR8][R22.64], R0 ;  /* 0x000000001600d986 */ /* 0x0005e2000c101908 */
[----:B------:R-:W-:Y:S05]  /*11f0*/  @P6 EXIT ;  /* 0x000000000000694d */ /* 0x000fea0003800000 */
[----:B------:R-:W0:Y:S01]  /*1200*/  LDS R5, [R12+0xe00] ;  /* 0x000e00000c057984 */ /* 0x000e220000000800 */
[----:B--2---:R-:W1:Y:S02]  /*1210*/  LDC.64 R2, c[0x0][0x388] ;  /* 0x0000e200ff027b82 */ /* 0x004e640000000a00 */
[----:B-1----:R-:W-:-:S05]  /*1220*/  IMAD.WIDE.U32 R2, R11, 0x4, R2 ;  /* 0x000000040b027825 */ /* 0x002fca00078e0002 */
[----:B0-----:R-:W-:Y:S01]  /*1230*/  STG.E desc[UR8][R2.64], R5 ;  /* 0x0000000502007986 */ /* 0x001fe2000c101908 */
[----:B------:R-:W-:Y:S05]  /*1240*/  EXIT ;  /* 0x000000000000794d */ /* 0x000fea0003800000 */
.L_x_9:
[----:B------:R-:W-:-:S00]  /*1250*/  BRA `(.L_x_9) ;  /* 0xfffffffc00fc7947 */ /* 0x000fc0000383ffff */
[----:B------:R-:W-:-:S00]  /*1260*/  NOP ;  /* 0x0000000000007918 */ /* 0x000fc00000000000 */
        /* <DEDUP_REMOVED lines=9> */
.L_x_10:


//--------------------- .nv.shared._Z11scan_coarsePiS_iS_S_S_ --------------------------
	.section	.nv.shared._Z11scan_coarsePiS_iS_S_S_,"aw",@nobits
	.sectionflags	@""
	.align	4
.nv.shared._Z11scan_coarsePiS_iS_S_S_:
	.zero		6152


//--------------------- .nv.shared.reserved.0     --------------------------
	.section	.nv.shared.reserved.0,"aw",@nobits
	.weak		__nv_reservedSMEM_offset_0_alias
	.size		__nv_reservedSMEM_offset_0_alias, 0, 64
	.other		__nv_reservedSMEM_offset_0_alias,@"STO_CUDA_RESERVED_SHARED STV_DEFAULT"
__nv_reservedSMEM_offset_0_alias:
	.zero		0
	.zero		64


//--------------------- .nv.constant0._Z11scan_coarsePiS_iS_S_S_ --------------------------
	.section	.nv.constant0._Z11scan_coarsePiS_iS_S_S_,"a",@progbits
	.sectionflags	@""
	.align	4
.nv.constant0._Z11scan_coarsePiS_iS_S_S_:
	.zero		944


//--------------------- SYMBOLS --------------------------

	.type		.nv.reservedSmem.offset0,@object
	.size		.nv.reservedSmem.offset0,0x4
	.type		.nv.reservedSmem.cap,@object
	.size		.nv.reservedSmem.cap,0x4
